//
// Generated by NVIDIA NVVM Compiler
//
// Compiler Build ID: CL-36424714
// Cuda compilation tools, release 13.0, V13.0.88
// Based on NVVM 20.0.0
//

.version 9.0
.target sm_100
.address_size 64

	// .globl	_Z6whoamiv
.extern .func  (.param .b32 func_retval0) vprintf
(
	.param .b64 vprintf_param_0,
	.param .b64 vprintf_param_1
)
;
.global .align 1 .b8 $str[55] = {37, 48, 52, 100, 32, 124, 32, 66, 108, 111, 99, 107, 40, 37, 100, 32, 37, 100, 32, 37, 100, 41, 32, 61, 32, 37, 51, 100, 32, 124, 32, 84, 104, 114, 101, 97, 100, 40, 37, 100, 32, 37, 100, 32, 37, 100, 41, 32, 61, 32, 37, 51, 100, 10};

.visible .entry _Z6whoamiv()
{
	.local .align 8 .b8 	__local_depot0[40];
	.reg .b64 	%SP;
	.reg .b64 	%SPL;
	.reg .b32 	%r<21>;
	.reg .b64 	%rd<5>;

	mov.u64 	%SPL, __local_depot0;
	cvta.local.u64 	%SP, %SPL;
	add.u64 	%rd1, %SP, 0;
	add.u64 	%rd2, %SPL, 0;
	mov.u32 	%r1, %ctaid.x;
	mov.u32 	%r2, %ctaid.y;
	mov.u32 	%r3, %nctaid.x;
	mov.u32 	%r4, %ctaid.z;
	mov.u32 	%r5, %nctaid.y;
	mad.lo.s32 	%r6, %r5, %r4, %r2;
	mad.lo.s32 	%r7, %r6, %r3, %r1;
	mov.u32 	%r8, %ntid.x;
	mov.u32 	%r9, %ntid.y;
	mov.u32 	%r10, %ntid.z;
	mul.lo.s32 	%r11, %r9, %r8;
	mul.lo.s32 	%r12, %r11, %r10;
	mov.u32 	%r13, %tid.x;
	mov.u32 	%r14, %tid.y;
	mov.u32 	%r15, %tid.z;
	mad.lo.s32 	%r16, %r9, %r15, %r14;
	mad.lo.s32 	%r17, %r16, %r8, %r13;
	mad.lo.s32 	%r18, %r12, %r7, %r17;
	st.local.v2.u32 	[%rd2], {%r18, %r1};
	st.local.v2.u32 	[%rd2+8], {%r2, %r4};
	st.local.v2.u32 	[%rd2+16], {%r7, %r13};
	st.local.v2.u32 	[%rd2+24], {%r14, %r15};
	st.local.u32 	[%rd2+32], %r17;
	mov.u64 	%rd3, $str;
	cvta.global.u64 	%rd4, %rd3;
	{ // callseq 0, 0
	.param .b64 param0;
	st.param.b64 	[param0], %rd4;
	.param .b64 param1;
	st.param.b64 	[param1], %rd1;
	.param .b32 retval0;
	call.uni (retval0), 
	vprintf, 
	(
	param0, 
	param1
	);
	ld.param.b32 	%r19, [retval0];
	} // callseq 0
	ret;

}


// ===== COMPILED SASS (sm_100) =====

	.target	sm_100

	.elftype	@"ET_EXEC"


//--------------------- .note.nv.tkinfo           --------------------------
	.section	.note.nv.tkinfo,"",@"SHT_NOTE"
	.sectionflags	@"SHF_NOTE_NV_TKINFO"
	.tkinfo
        /*0018*/ 	.word	0x00000002
        /*0030*/ 	.string	""
        /*0030*/ 	.string	"ptxas"
        /*0030*/ 	.string	"Cuda compilation tools, release 13.0, V13.0.88"
        /*0030*/ 	.string	"Build cuda_13.0.r13.0/compiler.36424714_0"
        /*0030*/ 	.string	"-arch sm_100 -m 64 "



//--------------------- .note.nv.cuinfo           --------------------------
	.section	.note.nv.cuinfo,"",@"SHT_NOTE"
	.sectionflags	@"SHF_NOTE_NV_CUINFO"
        /*0018*/ 	.short	0x0002
        /*001a*/ 	.short	0x0064
        /*001c*/ 	.short	0x0082
	.zero		2


//--------------------- .nv.info                  --------------------------
	.section	.nv.info,"",@"SHT_CUDA_INFO"
	.align	4


	//----- nvinfo : EIATTR_REGCOUNT
	.align		4
        /*0000*/ 	.byte	0x04, 0x2f
        /*0002*/ 	.short	(.L_2 - .L_1)
	.align		4
.L_1:
        /*0004*/ 	.word	index@(_Z6whoamiv)
        /*0008*/ 	.word	0x00000018


	//----- nvinfo : EIATTR_FRAME_SIZE
	.align		4
.L_2:
        /*000c*/ 	.byte	0x04, 0x11
        /*000e*/ 	.short	(.L_4 - .L_3)
	.align		4
.L_3:
        /*0010*/ 	.word	index@(_Z6whoamiv)
        /*0014*/ 	.word	0x00000028


	//----- nvinfo : EIATTR_MIN_STACK_SIZE
	.align		4
.L_4:
        /*0018*/ 	.byte	0x04, 0x12
        /*001a*/ 	.short	(.L_6 - .L_5)
	.align		4
.L_5:
        /*001c*/ 	.word	index@(_Z6whoamiv)
        /*0020*/ 	.word	0x00000028
.L_6:


//--------------------- .nv.compat                --------------------------
	.section	.nv.compat,"",@"SHT_CUDA_COMPAT_INFO"
	.align	4
        /*0000*/ 	.byte	0x02, 0x09, 0x00, 0x00, 0x02, 0x02, 0x01, 0x00, 0x02, 0x05, 0x05, 0x00, 0x03, 0x07, 0x01, 0x01
        /*0010*/ 	.byte	0x02, 0x03, 0x00, 0x00, 0x02, 0x06, 0x01, 0x00, 0x04, 0x0b, 0x08, 0x00, 0x09, 0x00, 0x00, 0x00
        /*0020*/ 	.byte	0x00, 0x00, 0x00, 0x00


//--------------------- .nv.info._Z6whoamiv       --------------------------
	.section	.nv.info._Z6whoamiv,"",@"SHT_CUDA_INFO"
	.sectionflags	@""
	.align	4


	//----- nvinfo : EIATTR_CUDA_API_VERSION
	.align		4
        /*0000*/ 	.byte	0x04, 0x37
        /*0002*/ 	.short	(.L_8 - .L_7)
.L_7:
        /*0004*/ 	.word	0x00000082


	//----- nvinfo : EIATTR_SPARSE_MMA_MASK
	.align		4
.L_8:
        /*0008*/ 	.byte	0x03, 0x50
        /*000a*/ 	.short	0x0000


	//----- nvinfo : EIATTR_MAXREG_COUNT
	.align		4
        /*000c*/ 	.byte	0x03, 0x1b
        /*000e*/ 	.short	0x00ff


	//----- nvinfo : EIATTR_EXTERNS
	.align		4
        /*0010*/ 	.byte	0x04, 0x0f
        /*0012*/ 	.short	(.L_10 - .L_9)


	//   ....[0]....
	.align		4
.L_9:
        /*0014*/ 	.word	index@(vprintf)


	//----- nvinfo : EIATTR_MERCURY_ISA_VERSION
	.align		4
.L_10:
        /*0018*/ 	.byte	0x03, 0x5f
        /*001a*/ 	.short	0x0101


	//----- nvinfo : EIATTR_VRC_CTA_INIT_COUNT
	.align		4
        /*001c*/ 	.byte	0x02, 0x4a
	.zero		1
	.zero		1


	//----- nvinfo : EIATTR_SYSCALL_OFFSETS
	.align		4
        /*0020*/ 	.byte	0x04, 0x46
        /*0022*/ 	.short	(.L_12 - .L_11)


	//   ....[0]....
.L_11:
        /*0024*/ 	.word	0x00000230


	//----- nvinfo : EIATTR_EXIT_INSTR_OFFSETS
	.align		4
.L_12:
        /*0028*/ 	.byte	0x04, 0x1c
        /*002a*/ 	.short	(.L_14 - .L_13)


	//   ....[0]....
.L_13:
        /*002c*/ 	.word	0x00000240


	//----- nvinfo : EIATTR_SW_WAR
	.align		4
.L_14:
        /*0030*/ 	.byte	0x04, 0x36
        /*0032*/ 	.short	(.L_16 - .L_15)
.L_15:
        /*0034*/ 	.word	0x00000008
.L_16:


//--------------------- .nv.callgraph             --------------------------
	.section	.nv.callgraph,"",@"SHT_CUDA_CALLGRAPH"
	.align	4
	.sectionentsize	8
	.align		4
        /*0000*/ 	.word	0x00000000
	.align		4
        /*0004*/ 	.word	0xffffffff
	.align		4
        /*0008*/ 	.word	index@(_Z6whoamiv)
	.align		4
        /*000c*/ 	.word	index@(vprintf)
	.align		4
        /*0010*/ 	.word	0x00000000
	.align		4
        /*0014*/ 	.word	0xfffffffe
	.align		4
        /*0018*/ 	.word	0x00000000
	.align		4
        /*001c*/ 	.word	0xfffffffd
	.align		4
        /*0020*/ 	.word	0x00000000
	.align		4
        /*0024*/ 	.word	0xfffffffc


//--------------------- .nv.constant4             --------------------------
	.section	.nv.constant4,"a",@progbits
	.align	8
	.align		8
.nv.constant4:
        /*0000*/ 	.dword	vprintf
	.align		8
        /*0008*/ 	.dword	$str


//--------------------- .text._Z6whoamiv          --------------------------
	.section	.text._Z6whoamiv,"ax",@progbits
	.align	128
        .global         _Z6whoamiv
        .type           _Z6whoamiv,@function
        .size           _Z6whoamiv,(.L_x_2 - _Z6whoamiv)
        .other          _Z6whoamiv,@"STO_CUDA_ENTRY STV_DEFAULT"
_Z6whoamiv:
.text._Z6whoamiv:
[----:B------:R-:W0:Y:S01]  /*0000*/  LDC R1, c[0x0][0x37c] ;  /* 0x0000df00ff017b82 */ /* 0x000e220000000800 */
[----:B------:R-:W1:Y:S01]  /*0010*/  S2R R4, SR_CTAID.Y ;  /* 0x0000000000047919 */ /* 0x000e620000002600 */
[----:B------:R-:W2:Y:S01]  /*0020*/  LDCU UR6, c[0x0][0x2fc] ;  /* 0x00005f80ff0677ac */ /* 0x000ea20008000800 */
[----:B------:R-:W-:Y:S01]  /*0030*/  MOV R10, 0x0 ;  /* 0x00000000000a7802 */ /* 0x000fe20000000f00 */
[----:B------:R-:W1:Y:S01]  /*0040*/  S2R R5, SR_CTAID.Z ;  /* 0x0000000000057919 */ /* 0x000e620000002700 */
[----:B------:R-:W3:Y:S01]  /*0050*/  LDCU UR7, c[0x0][0x370] ;  /* 0x00006e00ff0777ac */ /* 0x000ee20008000800 */
[----:B0-----:R-:W-:Y:S01]  /*0060*/  IADD3 R1, PT, PT, R1, -0x28, RZ ;  /* 0xffffffd801017810 */ /* 0x001fe20007ffe0ff */
[----:B------:R-:W0:Y:S01]  /*0070*/  S2R R12, SR_TID.Y ;  /* 0x00000000000c7919 */ /* 0x000e220000002200 */
[----:B------:R-:W1:Y:S01]  /*0080*/  LDCU UR8, c[0x0][0x374] ;  /* 0x00006e80ff0877ac */ /* 0x000e620008000800 */
[----:B------:R-:W4:Y:S01]  /*0090*/  LDC.64 R10, c[0x4][R10] ;  /* 0x010000000a0a7b82 */ /* 0x000f220000000a00 */
[----:B------:R-:W0:Y:S01]  /*00a0*/  S2R R13, SR_TID.Z ;  /* 0x00000000000d7919 */ /* 0x000e220000002300 */
[----:B------:R-:W5:Y:S01]  /*00b0*/  LDCU UR9, c[0x0][0x360] ;  /* 0x00006c00ff0977ac */ /* 0x000f620008000800 */
[----:B------:R-:W3:Y:S01]  /*00c0*/  S2R R9, SR_CTAID.X ;  /* 0x0000000000097919 */ /* 0x000ee20000002500 */
[----:B------:R-:W5:Y:S01]  /*00d0*/  LDCU UR10, c[0x0][0x364] ;  /* 0x00006c80ff0a77ac */ /* 0x000f620008000800 */
[----:B------:R-:W2:Y:S01]  /*00e0*/  S2R R3, SR_TID.X ;  /* 0x0000000000037919 */ /* 0x000ea20000002100 */
[----:B------:R-:W1:Y:S01]  /*00f0*/  LDCU UR5, c[0x0][0x368] ;  /* 0x00006d00ff0577ac */ /* 0x000e620008000800 */
[----:B-----5:R-:W-:Y:S01]  /*0100*/  UIMAD UR4, UR9, UR10, URZ ;  /* 0x0000000a090472a4 */ /* 0x020fe2000f8e02ff */
[----:B-1----:R-:W-:Y:S01]  /*0110*/  IMAD R2, R5, UR8, R4 ;  /* 0x0000000805027c24 */ /* 0x002fe2000f8e0204 */
[----:B------:R1:W-:Y:S02]  /*0120*/  STL.64 [R1+0x8], R4 ;  /* 0x0000080401007387 */ /* 0x0003e40000100a00 */
[----:B------:R-:W-:Y:S01]  /*0130*/  UIMAD UR4, UR4, UR5, URZ ;  /* 0x00000005040472a4 */ /* 0x000fe2000f8e02ff */
[----:B------:R-:W5:Y:S01]  /*0140*/  LDCU UR5, c[0x0][0x2f8] ;  /* 0x00005f00ff0577ac */ /* 0x000f620008000800 */
[----:B0-----:R-:W-:Y:S01]  /*0150*/  IMAD R0, R13, UR10, R12 ;  /* 0x0000000a0d007c24 */ /* 0x001fe2000f8e020c */
[----:B------:R0:W-:Y:S01]  /*0160*/  STL.64 [R1+0x18], R12 ;  /* 0x0000180c01007387 */ /* 0x0001e20000100a00 */
[----:B---3--:R-:W-:-:S02]  /*0170*/  IMAD R2, R2, UR7, R9 ;  /* 0x0000000702027c24 */ /* 0x008fc4000f8e0209 */
[----:B--2---:R-:W-:-:S03]  /*0180*/  IMAD R0, R0, UR9, R3 ;  /* 0x0000000900007c24 */ /* 0x004fc6000f8e0203 */
[----:B------:R0:W-:Y:S01]  /*0190*/  STL.64 [R1+0x10], R2 ;  /* 0x0000100201007387 */ /* 0x0001e20000100a00 */
[----:B------:R-:W1:Y:S01]  /*01a0*/  LDCU.64 UR8, c[0x4][0x8] ;  /* 0x01000100ff0877ac */ /* 0x000e620008000a00 */
[----:B------:R-:W-:Y:S02]  /*01b0*/  IMAD R8, R2, UR4, R0 ;  /* 0x0000000402087c24 */ /* 0x000fe4000f8e0200 */
[----:B------:R0:W-:Y:S01]  /*01c0*/  STL [R1+0x20], R0 ;  /* 0x0000200001007387 */ /* 0x0001e20000100800 */
[----:B-----5:R-:W-:-:S03]  /*01d0*/  IADD3 R6, P0, PT, R1, UR5, RZ ;  /* 0x0000000501067c10 */ /* 0x020fc6000ff1e0ff */
[----:B------:R0:W-:Y:S01]  /*01e0*/  STL.64 [R1], R8 ;  /* 0x0000000801007387 */ /* 0x0001e20000100a00 */
[----:B------:R-:W-:Y:S02]  /*01f0*/  IADD3.X R7, PT, PT, RZ, UR6, RZ, P0, !PT ;  /* 0x00000006ff077c10 */ /* 0x000fe400087fe4ff */
[----:B-1----:R-:W-:Y:S02]  /*0200*/  MOV R4, UR8 ;  /* 0x0000000800047c02 */ /* 0x002fe40008000f00 */
[----:B0---4-:R-:W-:-:S07]  /*0210*/  MOV R5, UR9 ;  /* 0x0000000900057c02 */ /* 0x011fce0008000f00 */
[----:B------:R-:W-:-:S07]  /*0220*/  LEPC R20, `(.L_x_0) ;  /* 0x000000001014794e */ /* 0x000fce0000000000 */
[----:B------:R-:W-:Y:S05]  /*0230*/  CALL.ABS.NOINC R10 ;  /* 0x000000000a007343 */ /* 0x000fea0003c00000 */
.L_x_0:
[----:B------:R-:W-:Y:S05]  /*0240*/  EXIT ;  /* 0x000000000000794d */ /* 0x000fea0003800000 */
.L_x_1:
[----:B------:R-:W-:-:S00]  /*0250*/  BRA `(.L_x_1) ;  /* 0xfffffffc00fc7947 */ /* 0x000fc0000383ffff */
[----:B------:R-:W-:-:S00]  /*0260*/  NOP ;  /* 0x0000000000007918 */ /* 0x000fc00000000000 */
        /* <DEDUP_REMOVED lines=9> */
.L_x_2:


//--------------------- .nv.global.init           --------------------------
	.section	.nv.global.init,"aw",@progbits
.nv.global.init:
	.type		$str,@object
	.size		$str,(.L_0 - $str)
$str:
        /*0000*/ 	.byte	0x25, 0x30, 0x34, 0x64, 0x20, 0x7c, 0x20, 0x42, 0x6c, 0x6f, 0x63, 0x6b, 0x28, 0x25, 0x64, 0x20
        /*0010*/ 	.byte	0x25, 0x64, 0x20, 0x25, 0x64, 0x29, 0x20, 0x3d, 0x20, 0x25, 0x33, 0x64, 0x20, 0x7c, 0x20, 0x54
        /*0020*/ 	.byte	0x68, 0x72, 0x65, 0x61, 0x64, 0x28, 0x25, 0x64, 0x20, 0x25, 0x64, 0x20, 0x25, 0x64, 0x29, 0x20
        /*0030*/ 	.byte	0x3d, 0x20, 0x25, 0x33, 0x64, 0x0a, 0x00
.L_0:


//--------------------- .nv.shared.reserved.0     --------------------------
	.section	.nv.shared.reserved.0,"aw",@nobits
	.weak		__nv_reservedSMEM_offset_0_alias
	.size		__nv_reservedSMEM_offset_0_alias, 0, 64
	.other		__nv_reservedSMEM_offset_0_alias,@"STO_CUDA_RESERVED_SHARED STV_DEFAULT"
__nv_reservedSMEM_offset_0_alias:
	.zero		0
	.zero		64


//--------------------- .nv.constant0._Z6whoamiv  --------------------------
	.section	.nv.constant0._Z6whoamiv,"a",@progbits
	.sectionflags	@""
	.align	4
.nv.constant0._Z6whoamiv:
	.zero		896


//--------------------- SYMBOLS --------------------------

	.type		.nv.reservedSmem.offset0,@object
	.size		.nv.reservedSmem.offset0,0x4
	.type		vprintf,@function
